	.headerflags	@"EF_CUDA_TEXMODE_UNIFIED EF_CUDA_64BIT_ADDRESS EF_CUDA_ACCELERATORS EF_CUDA_SM90 EF_CUDA_VIRTUAL_SM(EF_CUDA_SM90)"
	.elftype	@"ET_EXEC"


//--------------------- .nv.info                  --------------------------
	.section	.nv.info,"",@"SHT_CUDA_INFO"
	.align	4


	//----- nvinfo : EIATTR_REGCOUNT
	.align		4
        /*0000*/ 	.byte	0x04, 0x2f
        /*0002*/ 	.short	(.L_1 - .L_0)
	.align		4
.L_0:
        /*0004*/ 	.word	index@(triton_per_fused__to_copy_mean_4)
        /*0008*/ 	.word	0x0000000c


	//----- nvinfo : EIATTR_MIN_STACK_SIZE
	.align		4
.L_1:
        /*000c*/ 	.byte	0x04, 0x12
        /*000e*/ 	.short	(.L_3 - .L_2)
	.align		4
.L_2:
        /*0010*/ 	.word	index@(triton_per_fused__to_copy_mean_4)
        /*0014*/ 	.word	0x00000000


	//----- nvinfo : EIATTR_FRAME_SIZE
	.align		4
.L_3:
        /*0018*/ 	.byte	0x04, 0x11
        /*001a*/ 	.short	(.L_5 - .L_4)
	.align		4
.L_4:
        /*001c*/ 	.word	index@(triton_per_fused__to_copy_mean_4)
        /*0020*/ 	.word	0x00000000


	//----- nvinfo : EIATTR_MIN_STACK_SIZE
	.align		4
.L_5:
        /*0024*/ 	.byte	0x04, 0x12
        /*0026*/ 	.short	(.L_7 - .L_6)
	.align		4
.L_6:
        /*0028*/ 	.word	index@(triton_per_fused__to_copy_mean_4)
        /*002c*/ 	.word	0x00000000
.L_7:


//--------------------- .nv.info.triton_per_fused__to_copy_mean_4 --------------------------
	.section	.nv.info.triton_per_fused__to_copy_mean_4,"",@"SHT_CUDA_INFO"
	.sectionflags	@""
	.align	4


	//----- nvinfo : EIATTR_CUDA_API_VERSION
	.align		4
        /*0000*/ 	.byte	0x04, 0x37
        /*0002*/ 	.short	(.L_9 - .L_8)
.L_8:
        /*0004*/ 	.word	0x0000007c


	//----- nvinfo : EIATTR_KPARAM_INFO
	.align		4
.L_9:
        /*0008*/ 	.byte	0x04, 0x17
        /*000a*/ 	.short	(.L_11 - .L_10)
.L_10:
        /*000c*/ 	.word	0x00000000
        /*0010*/ 	.short	0x0003
        /*0012*/ 	.short	0x0014
        /*0014*/ 	.byte	0x00, 0xf0, 0x11, 0x00


	//----- nvinfo : EIATTR_KPARAM_INFO
	.align		4
.L_11:
        /*0018*/ 	.byte	0x04, 0x17
        /*001a*/ 	.short	(.L_13 - .L_12)
.L_12:
        /*001c*/ 	.word	0x00000000
        /*0020*/ 	.short	0x0002
        /*0022*/ 	.short	0x0010
        /*0024*/ 	.byte	0x00, 0xf0, 0x11, 0x00


	//----- nvinfo : EIATTR_KPARAM_INFO
	.align		4
.L_13:
        /*0028*/ 	.byte	0x04, 0x17
        /*002a*/ 	.short	(.L_15 - .L_14)
.L_14:
        /*002c*/ 	.word	0x00000000
        /*0030*/ 	.short	0x0001
        /*0032*/ 	.short	0x0008
        /*0034*/ 	.byte	0x00, 0xf4, 0x21, 0x00


	//----- nvinfo : EIATTR_KPARAM_INFO
	.align		4
.L_15:
        /*0038*/ 	.byte	0x04, 0x17
        /*003a*/ 	.short	(.L_17 - .L_16)
.L_16:
        /*003c*/ 	.word	0x00000000
        /*0040*/ 	.short	0x0000
        /*0042*/ 	.short	0x0000
        /*0044*/ 	.byte	0x00, 0xf4, 0x21, 0x00


	//----- nvinfo : EIATTR_SPARSE_MMA_MASK
	.align		4
.L_17:
        /*0048*/ 	.byte	0x03, 0x50
        /*004a*/ 	.short	0x0000


	//----- nvinfo : EIATTR_MAXREG_COUNT
	.align		4
        /*004c*/ 	.byte	0x03, 0x1b
        /*004e*/ 	.short	0x00ff


	//----- nvinfo : EIATTR_COOP_GROUP_MASK_REGIDS
	.align		4
        /*0050*/ 	.byte	0x04, 0x29
        /*0052*/ 	.short	(.L_19 - .L_18)


	//   ....[0]....
.L_18:
        /*0054*/ 	.word	0xffffffff


	//   ....[1]....
        /*0058*/ 	.word	0xffffffff


	//   ....[2]....
        /*005c*/ 	.word	0xffffffff


	//   ....[3]....
        /*0060*/ 	.word	0xffffffff


	//----- nvinfo : EIATTR_COOP_GROUP_INSTR_OFFSETS
	.align		4
.L_19:
        /*0064*/ 	.byte	0x04, 0x28
        /*0066*/ 	.short	(.L_21 - .L_20)


	//   ....[0]....
.L_20:
        /*0068*/ 	.word	0x00000100


	//   ....[1]....
        /*006c*/ 	.word	0x00000120


	//   ....[2]....
        /*0070*/ 	.word	0x00000140


	//   ....[3]....
        /*0074*/ 	.word	0x00000170


	//----- nvinfo : EIATTR_EXIT_INSTR_OFFSETS
	.align		4
.L_21:
        /*0078*/ 	.byte	0x04, 0x1c
        /*007a*/ 	.short	(.L_23 - .L_22)


	//   ....[0]....
.L_22:
        /*007c*/ 	.word	0x000001a0


	//   ....[1]....
        /*0080*/ 	.word	0x000001c0


	//----- nvinfo : EIATTR_REQNTID
	.align		4
.L_23:
        /*0084*/ 	.byte	0x04, 0x10
        /*0086*/ 	.short	(.L_25 - .L_24)
.L_24:
        /*0088*/ 	.word	0x00000040
        /*008c*/ 	.word	0x00000001
        /*0090*/ 	.word	0x00000001


	//----- nvinfo : EIATTR_CBANK_PARAM_SIZE
	.align		4
.L_25:
        /*0094*/ 	.byte	0x03, 0x19
        /*0096*/ 	.short	0x0018


	//----- nvinfo : EIATTR_PARAM_CBANK
	.align		4
        /*0098*/ 	.byte	0x04, 0x0a
        /*009a*/ 	.short	(.L_27 - .L_26)
	.align		4
.L_26:
        /*009c*/ 	.word	index@(.nv.constant0.triton_per_fused__to_copy_mean_4)
        /*00a0*/ 	.short	0x0210
        /*00a2*/ 	.short	0x0018


	//----- nvinfo : EIATTR_SW_WAR
	.align		4
.L_27:
        /*00a4*/ 	.byte	0x04, 0x36
        /*00a6*/ 	.short	(.L_29 - .L_28)
.L_28:
        /*00a8*/ 	.word	0x00000008
.L_29:


//--------------------- .nv.callgraph             --------------------------
	.section	.nv.callgraph,"",@"SHT_CUDA_CALLGRAPH"
	.align	4
	.sectionentsize	8
	.align		4
        /*0000*/ 	.word	0x00000000
	.align		4
        /*0004*/ 	.word	0xffffffff
	.align		4
        /*0008*/ 	.word	0x00000000
	.align		4
        /*000c*/ 	.word	0xfffffffe
	.align		4
        /*0010*/ 	.word	0x00000000
	.align		4
        /*0014*/ 	.word	0xfffffffd
	.align		4
        /*0018*/ 	.word	0x00000000
	.align		4
        /*001c*/ 	.word	0xfffffffc


//--------------------- .text.triton_per_fused__to_copy_mean_4 --------------------------
	.section	.text.triton_per_fused__to_copy_mean_4,"ax",@progbits
	.align	128
        .global         triton_per_fused__to_copy_mean_4
        .type           triton_per_fused__to_copy_mean_4,@function
        .size           triton_per_fused__to_copy_mean_4,(.L_x_1 - triton_per_fused__to_copy_mean_4)
        .other          triton_per_fused__to_copy_mean_4,@"STO_CUDA_ENTRY STV_DEFAULT"
triton_per_fused__to_copy_mean_4:
.text.triton_per_fused__to_copy_mean_4:
[----:B------:R-:W0:Y:S02]  /*0000*/  LDC R1, c[0x0][0x28] ;  /* 0x00000a00ff017b82 */ /* 0x000e240000000800 */
[----:B------:R-:W1:Y:S01]  /*0010*/  S2R R8, SR_TID.X ;  /* 0x0000000000087919 */ /* 0x000e620000002100 */
[----:B------:R-:W2:Y:S01]  /*0020*/  LDC.64 R2, c[0x0][0x210] ;  /* 0x00008400ff027b82 */ /* 0x000ea20000000a00 */
[----:B------:R-:W-:Y:S01]  /*0030*/  ULDC.64 UR4, c[0x0][0x208] ;  /* 0x0000820000047ab9 */ /* 0x000fe20000000a00 */
[----:B-1----:R-:W-:-:S05]  /*0040*/  LOP3.LUT R5, R8, 0xf, RZ, 0xc0, !PT ;  /* 0x0000000f08057812 */ /* 0x002fca00078ec0ff */
[----:B--2---:R-:W-:-:S06]  /*0050*/  IMAD.WIDE.U32 R2, R5, 0x8, R2 ;  /* 0x0000000805027825 */ /* 0x004fcc00078e0002 */
[----:B------:R-:W2:Y:S01]  /*0060*/  LDG.E.EL.64 R2, desc[UR4][R2.64] ;  /* 0x0000000402027981 */ /* 0x000ea2000c2e1b00 */
[----:B------:R-:W1:Y:S02]  /*0070*/  S2R R9, SR_CTAID.X ;  /* 0x0000000000097919 */ /* 0x000e640000002500 */
[----:B-1----:R-:W-:Y:S02]  /*0080*/  SHF.R.S32.HI R5, RZ, 0x1f, R9 ;  /* 0x0000001fff057819 */ /* 0x002fe40000011409 */
[----:B------:R-:W-:Y:S02]  /*0090*/  ISETP.GE.AND P1, PT, R9, 0x4, PT ;  /* 0x000000040900780c */ /* 0x000fe40003f26270 */
[----:B--2---:R-:W-:-:S04]  /*00a0*/  ISETP.NE.U32.AND P0, PT, R2, R9, PT ;  /* 0x000000090200720c */ /* 0x004fc80003f05070 */
[----:B------:R-:W-:-:S04]  /*00b0*/  ISETP.NE.AND.EX P0, PT, R3, R5, PT, P0 ;  /* 0x000000050300720c */ /* 0x000fc80003f05300 */
[----:B------:R-:W-:Y:S02]  /*00c0*/  FSEL R0, RZ, 1, P0 ;  /* 0x3f800000ff007808 */ /* 0x000fe40000000000 */
[----:B------:R-:W-:Y:S02]  /*00d0*/  LOP3.LUT P0, RZ, R8, 0x3f, RZ, 0xc0, !PT ;  /* 0x0000003f08ff7812 */ /* 0x000fe4000780c0ff */
[----:B------:R-:W-:Y:S02]  /*00e0*/  FSEL R0, R0, RZ, !P1 ;  /* 0x000000ff00007208 */ /* 0x000fe40004800000 */
[----:B------:R-:W-:-:S03]  /*00f0*/  ISETP.LT.AND P0, PT, R9, 0x4, !P0 ;  /* 0x000000040900780c */ /* 0x000fc60004701270 */
[----:B------:R-:W1:Y:S02]  /*0100*/  SHFL.BFLY PT, R5, R0, 0x8, 0x1f ;  /* 0x0d001f0000057f89 */ /* 0x000e6400000e0000 */
[----:B-1----:R-:W-:-:S05]  /*0110*/  FADD R5, R0, R5 ;  /* 0x0000000500057221 */ /* 0x002fca0000000000 */
[----:B------:R-:W1:Y:S02]  /*0120*/  SHFL.BFLY PT, R4, R5, 0x4, 0x1f ;  /* 0x0c801f0005047f89 */ /* 0x000e6400000e0000 */
[----:B-1----:R-:W-:-:S05]  /*0130*/  FADD R4, R5, R4 ;  /* 0x0000000405047221 */ /* 0x002fca0000000000 */
[----:B------:R-:W1:Y:S02]  /*0140*/  SHFL.BFLY PT, R3, R4, 0x2, 0x1f ;  /* 0x0c401f0004037f89 */ /* 0x000e6400000e0000 */
[----:B-1----:R-:W-:Y:S02]  /*0150*/  FADD R6, R4, R3 ;  /* 0x0000000304067221 */ /* 0x002fe40000000000 */
[----:B------:R-:W1:Y:S03]  /*0160*/  LDC.64 R2, c[0x0][0x218] ;  /* 0x00008600ff027b82 */ /* 0x000e660000000a00 */
[----:B------:R-:W2:Y:S01]  /*0170*/  SHFL.BFLY PT, R7, R6, 0x1, 0x1f ;  /* 0x0c201f0006077f89 */ /* 0x000ea200000e0000 */
[----:B-1----:R-:W-:-:S04]  /*0180*/  IMAD.WIDE R2, R9, 0x4, R2 ;  /* 0x0000000409027825 */ /* 0x002fc800078e0202 */
[----:B--2---:R-:W-:Y:S01]  /*0190*/  FADD R7, R6, R7 ;  /* 0x0000000706077221 */ /* 0x004fe20000000000 */
[----:B------:R-:W-:Y:S06]  /*01a0*/  @!P0 EXIT ;  /* 0x000000000000894d */ /* 0x000fec0003800000 */
[----:B------:R-:W-:Y:S01]  /*01b0*/  STG.E desc[UR4][R2.64], R7 ;  /* 0x0000000702007986 */ /* 0x000fe2000c101904 */
[----:B------:R-:W-:Y:S05]  /*01c0*/  EXIT ;  /* 0x000000000000794d */ /* 0x000fea0003800000 */
.L_x_0:
[----:B------:R-:W-:-:S00]  /*01d0*/  BRA `(.L_x_0) ;  /* 0xfffffffc00fc7947 */ /* 0x000fc0000383ffff */
[----:B------:R-:W-:-:S00]  /*01e0*/  NOP ;  /* 0x0000000000007918 */ /* 0x000fc00000000000 */
        /* <DEDUP_REMOVED lines=9> */
.L_x_1:


//--------------------- .nv.constant0.triton_per_fused__to_copy_mean_4 --------------------------
	.section	.nv.constant0.triton_per_fused__to_copy_mean_4,"a",@progbits
	.sectionflags	@""
	.align	4
.nv.constant0.triton_per_fused__to_copy_mean_4:
	.zero		552
